//
// Generated by NVIDIA NVVM Compiler
//
// Compiler Build ID: CL-36424714
// Cuda compilation tools, release 13.0, V13.0.88
// Based on NVVM 20.0.0
//

.version 9.0
.target sm_100
.address_size 64

	// .globl	_Z8init_gpuPfi

.visible .entry _Z8init_gpuPfi(
	.param .u64 .ptr .align 1 _Z8init_gpuPfi_param_0,
	.param .u32 _Z8init_gpuPfi_param_1
)
{
	.reg .pred 	%p<3>;
	.reg .b32 	%r<12>;
	.reg .b64 	%rd<5>;

	ld.param.u64 	%rd2, [_Z8init_gpuPfi_param_0];
	ld.param.u32 	%r6, [_Z8init_gpuPfi_param_1];
	mov.u32 	%r7, %ctaid.x;
	mov.u32 	%r1, %ntid.x;
	mov.u32 	%r8, %tid.x;
	mad.lo.s32 	%r11, %r7, %r1, %r8;
	setp.ge.s32 	%p1, %r11, %r6;
	@%p1 bra 	$L__BB0_3;
	mov.u32 	%r9, %nctaid.x;
	mul.lo.s32 	%r3, %r1, %r9;
	cvta.to.global.u64 	%rd1, %rd2;
$L__BB0_2:
	mul.wide.s32 	%rd3, %r11, 4;
	add.s64 	%rd4, %rd1, %rd3;
	mov.b32 	%r10, 0;
	st.global.u32 	[%rd4], %r10;
	add.s32 	%r11, %r11, %r3;
	setp.lt.s32 	%p2, %r11, %r6;
	@%p2 bra 	$L__BB0_2;
$L__BB0_3:
	ret;

}
	// .globl	_Z16relu_forward_gpuPfS_i
.visible .entry _Z16relu_forward_gpuPfS_i(
	.param .u64 .ptr .align 1 _Z16relu_forward_gpuPfS_i_param_0,
	.param .u64 .ptr .align 1 _Z16relu_forward_gpuPfS_i_param_1,
	.param .u32 _Z16relu_forward_gpuPfS_i_param_2
)
{
	.reg .pred 	%p<3>;
	.reg .b32 	%r<11>;
	.reg .b32 	%f<3>;
	.reg .b64 	%rd<8>;

	ld.param.u64 	%rd3, [_Z16relu_forward_gpuPfS_i_param_0];
	ld.param.u64 	%rd4, [_Z16relu_forward_gpuPfS_i_param_1];
	ld.param.u32 	%r6, [_Z16relu_forward_gpuPfS_i_param_2];
	mov.u32 	%r7, %ctaid.x;
	mov.u32 	%r1, %ntid.x;
	mov.u32 	%r8, %tid.x;
	mad.lo.s32 	%r10, %r7, %r1, %r8;
	setp.ge.s32 	%p1, %r10, %r6;
	@%p1 bra 	$L__BB1_3;
	mov.u32 	%r9, %nctaid.x;
	mul.lo.s32 	%r3, %r1, %r9;
	cvta.to.global.u64 	%rd1, %rd3;
	cvta.to.global.u64 	%rd2, %rd4;
$L__BB1_2:
	mul.wide.s32 	%rd5, %r10, 4;
	add.s64 	%rd6, %rd1, %rd5;
	ld.global.f32 	%f1, [%rd6];
	max.f32 	%f2, %f1, 0f00000000;
	add.s64 	%rd7, %rd2, %rd5;
	st.global.f32 	[%rd7], %f2;
	add.s32 	%r10, %r10, %r3;
	setp.lt.s32 	%p2, %r10, %r6;
	@%p2 bra 	$L__BB1_2;
$L__BB1_3:
	ret;

}
	// .globl	_Z17relu_backward_gpuPfS_S_i
.visible .entry _Z17relu_backward_gpuPfS_S_i(
	.param .u64 .ptr .align 1 _Z17relu_backward_gpuPfS_S_i_param_0,
	.param .u64 .ptr .align 1 _Z17relu_backward_gpuPfS_S_i_param_1,
	.param .u64 .ptr .align 1 _Z17relu_backward_gpuPfS_S_i_param_2,
	.param .u32 _Z17relu_backward_gpuPfS_S_i_param_3
)
{
	.reg .pred 	%p<4>;
	.reg .b32 	%r<11>;
	.reg .b32 	%f<6>;
	.reg .b64 	%rd<13>;

	ld.param.u64 	%rd4, [_Z17relu_backward_gpuPfS_S_i_param_0];
	ld.param.u64 	%rd5, [_Z17relu_backward_gpuPfS_S_i_param_1];
	ld.param.u64 	%rd6, [_Z17relu_backward_gpuPfS_S_i_param_2];
	ld.param.u32 	%r6, [_Z17relu_backward_gpuPfS_S_i_param_3];
	mov.u32 	%r7, %ctaid.x;
	mov.u32 	%r1, %ntid.x;
	mov.u32 	%r8, %tid.x;
	mad.lo.s32 	%r10, %r7, %r1, %r8;
	setp.ge.s32 	%p1, %r10, %r6;
	@%p1 bra 	$L__BB2_5;
	mov.u32 	%r9, %nctaid.x;
	mul.lo.s32 	%r3, %r1, %r9;
	cvta.to.global.u64 	%rd1, %rd5;
	cvta.to.global.u64 	%rd2, %rd4;
	cvta.to.global.u64 	%rd3, %rd6;
$L__BB2_2:
	mul.wide.s32 	%rd7, %r10, 4;
	add.s64 	%rd8, %rd1, %rd7;
	ld.global.f32 	%f4, [%rd8];
	setp.leu.f32 	%p2, %f4, 0f00000000;
	mov.f32 	%f5, 0f00000000;
	@%p2 bra 	$L__BB2_4;
	add.s64 	%rd10, %rd2, %rd7;
	ld.global.f32 	%f5, [%rd10];
$L__BB2_4:
	add.s64 	%rd12, %rd3, %rd7;
	st.global.f32 	[%rd12], %f5;
	add.s32 	%r10, %r10, %r3;
	setp.lt.s32 	%p3, %r10, %r6;
	@%p3 bra 	$L__BB2_2;
$L__BB2_5:
	ret;

}
	// .globl	_Z19sigmoid_forward_gpuPfS_i
.visible .entry _Z19sigmoid_forward_gpuPfS_i(
	.param .u64 .ptr .align 1 _Z19sigmoid_forward_gpuPfS_i_param_0,
	.param .u64 .ptr .align 1 _Z19sigmoid_forward_gpuPfS_i_param_1,
	.param .u32 _Z19sigmoid_forward_gpuPfS_i_param_2
)
{
	.reg .pred 	%p<3>;
	.reg .b32 	%r<13>;
	.reg .b32 	%f<15>;
	.reg .b64 	%rd<8>;

	ld.param.u64 	%rd3, [_Z19sigmoid_forward_gpuPfS_i_param_0];
	ld.param.u64 	%rd4, [_Z19sigmoid_forward_gpuPfS_i_param_1];
	ld.param.u32 	%r6, [_Z19sigmoid_forward_gpuPfS_i_param_2];
	mov.u32 	%r7, %ctaid.x;
	mov.u32 	%r1, %ntid.x;
	mov.u32 	%r8, %tid.x;
	mad.lo.s32 	%r12, %r7, %r1, %r8;
	setp.ge.s32 	%p1, %r12, %r6;
	@%p1 bra 	$L__BB3_3;
	mov.u32 	%r9, %nctaid.x;
	mul.lo.s32 	%r3, %r1, %r9;
	cvta.to.global.u64 	%rd1, %rd3;
	cvta.to.global.u64 	%rd2, %rd4;
$L__BB3_2:
	mul.wide.s32 	%rd5, %r12, 4;
	add.s64 	%rd6, %rd1, %rd5;
	ld.global.f32 	%f1, [%rd6];
	fma.rn.f32 	%f2, %f1, 0fBBBB989D, 0f3F000000;
	cvt.sat.f32.f32 	%f3, %f2;
	mov.f32 	%f4, 0f4B400001;
	mov.f32 	%f5, 0f437C0000;
	fma.rm.f32 	%f6, %f3, %f5, %f4;
	add.f32 	%f7, %f6, 0fCB40007F;
	neg.f32 	%f8, %f7;
	fma.rn.f32 	%f9, %f1, 0fBFB8AA3B, %f8;
	fma.rn.f32 	%f10, %f1, 0fB2A57060, %f9;
	mov.b32 	%r10, %f6;
	shl.b32 	%r11, %r10, 23;
	mov.b32 	%f11, %r11;
	ex2.approx.ftz.f32 	%f12, %f10;
	fma.rn.f32 	%f13, %f12, %f11, 0f3F800000;
	rcp.rn.f32 	%f14, %f13;
	add.s64 	%rd7, %rd2, %rd5;
	st.global.f32 	[%rd7], %f14;
	add.s32 	%r12, %r12, %r3;
	setp.lt.s32 	%p2, %r12, %r6;
	@%p2 bra 	$L__BB3_2;
$L__BB3_3:
	ret;

}
	// .globl	_Z20sigmoid_backward_gpuPfS_S_i
.visible .entry _Z20sigmoid_backward_gpuPfS_S_i(
	.param .u64 .ptr .align 1 _Z20sigmoid_backward_gpuPfS_S_i_param_0,
	.param .u64 .ptr .align 1 _Z20sigmoid_backward_gpuPfS_S_i_param_1,
	.param .u64 .ptr .align 1 _Z20sigmoid_backward_gpuPfS_S_i_param_2,
	.param .u32 _Z20sigmoid_backward_gpuPfS_S_i_param_3
)
{
	.reg .pred 	%p<3>;
	.reg .b32 	%r<13>;
	.reg .b32 	%f<20>;
	.reg .b64 	%rd<11>;

	ld.param.u64 	%rd4, [_Z20sigmoid_backward_gpuPfS_S_i_param_0];
	ld.param.u64 	%rd5, [_Z20sigmoid_backward_gpuPfS_S_i_param_1];
	ld.param.u64 	%rd6, [_Z20sigmoid_backward_gpuPfS_S_i_param_2];
	ld.param.u32 	%r6, [_Z20sigmoid_backward_gpuPfS_S_i_param_3];
	mov.u32 	%r7, %ctaid.x;
	mov.u32 	%r1, %ntid.x;
	mov.u32 	%r8, %tid.x;
	mad.lo.s32 	%r12, %r7, %r1, %r8;
	setp.ge.s32 	%p1, %r12, %r6;
	@%p1 bra 	$L__BB4_3;
	mov.u32 	%r9, %nctaid.x;
	mul.lo.s32 	%r3, %r1, %r9;
	cvta.to.global.u64 	%rd1, %rd5;
	cvta.to.global.u64 	%rd2, %rd4;
	cvta.to.global.u64 	%rd3, %rd6;
$L__BB4_2:
	mul.wide.s32 	%rd7, %r12, 4;
	add.s64 	%rd8, %rd1, %rd7;
	ld.global.f32 	%f1, [%rd8];
	fma.rn.f32 	%f2, %f1, 0fBBBB989D, 0f3F000000;
	cvt.sat.f32.f32 	%f3, %f2;
	mov.f32 	%f4, 0f4B400001;
	mov.f32 	%f5, 0f437C0000;
	fma.rm.f32 	%f6, %f3, %f5, %f4;
	add.f32 	%f7, %f6, 0fCB40007F;
	neg.f32 	%f8, %f7;
	fma.rn.f32 	%f9, %f1, 0fBFB8AA3B, %f8;
	fma.rn.f32 	%f10, %f1, 0fB2A57060, %f9;
	mov.b32 	%r10, %f6;
	shl.b32 	%r11, %r10, 23;
	mov.b32 	%f11, %r11;
	ex2.approx.ftz.f32 	%f12, %f10;
	fma.rn.f32 	%f13, %f12, %f11, 0f3F800000;
	rcp.rn.f32 	%f14, %f13;
	add.s64 	%rd9, %rd2, %rd7;
	ld.global.f32 	%f15, [%rd9];
	mul.f32 	%f16, %f15, %f14;
	mov.f32 	%f17, 0f3F800000;
	sub.f32 	%f18, %f17, %f14;
	mul.f32 	%f19, %f16, %f18;
	add.s64 	%rd10, %rd3, %rd7;
	st.global.f32 	[%rd10], %f19;
	add.s32 	%r12, %r12, %r3;
	setp.lt.s32 	%p2, %r12, %r6;
	@%p2 bra 	$L__BB4_2;
$L__BB4_3:
	ret;

}


// ===== COMPILED SASS (sm_100) =====

	.target	sm_100

	.elftype	@"ET_EXEC"


//--------------------- .note.nv.tkinfo           --------------------------
	.section	.note.nv.tkinfo,"",@"SHT_NOTE"
	.sectionflags	@"SHF_NOTE_NV_TKINFO"
	.tkinfo
        /*0018*/ 	.word	0x00000002
        /*0030*/ 	.string	""
        /*0030*/ 	.string	"ptxas"
        /*0030*/ 	.string	"Cuda compilation tools, release 13.0, V13.0.88"
        /*0030*/ 	.string	"Build cuda_13.0.r13.0/compiler.36424714_0"
        /*0030*/ 	.string	"-arch sm_100 -m 64 "



//--------------------- .note.nv.cuinfo           --------------------------
	.section	.note.nv.cuinfo,"",@"SHT_NOTE"
	.sectionflags	@"SHF_NOTE_NV_CUINFO"
        /*0018*/ 	.short	0x0002
        /*001a*/ 	.short	0x0064
        /*001c*/ 	.short	0x0082
	.zero		2


//--------------------- .nv.info                  --------------------------
	.section	.nv.info,"",@"SHT_CUDA_INFO"
	.align	4


	//----- nvinfo : EIATTR_REGCOUNT
	.align		4
        /*0000*/ 	.byte	0x04, 0x2f
        /*0002*/ 	.short	(.L_1 - .L_0)
	.align		4
.L_0:
        /*0004*/ 	.word	index@(_Z8init_gpuPfi)
        /*0008*/ 	.word	0x0000000a


	//----- nvinfo : EIATTR_FRAME_SIZE
	.align		4
.L_1:
        /*000c*/ 	.byte	0x04, 0x11
        /*000e*/ 	.short	(.L_3 - .L_2)
	.align		4
.L_2:
        /*0010*/ 	.word	index@(_Z8init_gpuPfi)
        /*0014*/ 	.word	0x00000000


	//----- nvinfo : EIATTR_REGCOUNT
	.align		4
.L_3:
        /*0018*/ 	.byte	0x04, 0x2f
        /*001a*/ 	.short	(.L_5 - .L_4)
	.align		4
.L_4:
        /*001c*/ 	.word	index@(_Z16relu_forward_gpuPfS_i)
        /*0020*/ 	.word	0x00000010


	//----- nvinfo : EIATTR_FRAME_SIZE
	.align		4
.L_5:
        /*0024*/ 	.byte	0x04, 0x11
        /*0026*/ 	.short	(.L_7 - .L_6)
	.align		4
.L_6:
        /*0028*/ 	.word	index@(_Z16relu_forward_gpuPfS_i)
        /*002c*/ 	.word	0x00000000


	//----- nvinfo : EIATTR_REGCOUNT
	.align		4
.L_7:
        /*0030*/ 	.byte	0x04, 0x2f
        /*0032*/ 	.short	(.L_9 - .L_8)
	.align		4
.L_8:
        /*0034*/ 	.word	index@(_Z17relu_backward_gpuPfS_S_i)
        /*0038*/ 	.word	0x00000012


	//----- nvinfo : EIATTR_FRAME_SIZE
	.align		4
.L_9:
        /*003c*/ 	.byte	0x04, 0x11
        /*003e*/ 	.short	(.L_11 - .L_10)
	.align		4
.L_10:
        /*0040*/ 	.word	index@(_Z17relu_backward_gpuPfS_S_i)
        /*0044*/ 	.word	0x00000000


	//----- nvinfo : EIATTR_REGCOUNT
	.align		4
.L_11:
        /*0048*/ 	.byte	0x04, 0x2f
        /*004a*/ 	.short	(.L_13 - .L_12)
	.align		4
.L_12:
        /*004c*/ 	.word	index@(_Z19sigmoid_forward_gpuPfS_i)
        /*0050*/ 	.word	0x00000014


	//----- nvinfo : EIATTR_FRAME_SIZE
	.align		4
.L_13:
        /*0054*/ 	.byte	0x04, 0x11
        /*0056*/ 	.short	(.L_15 - .L_14)
	.align		4
.L_14:
        /*0058*/ 	.word	index@($__internal_1_$__cuda_sm20_rcp_rn_f32_slowpath)
        /*005c*/ 	.word	0x00000000


	//----- nvinfo : EIATTR_FRAME_SIZE
	.align		4
.L_15:
        /*0060*/ 	.byte	0x04, 0x11
        /*0062*/ 	.short	(.L_17 - .L_16)
	.align		4
.L_16:
        /*0064*/ 	.word	index@(_Z19sigmoid_forward_gpuPfS_i)
        /*0068*/ 	.word	0x00000000


	//----- nvinfo : EIATTR_REGCOUNT
	.align		4
.L_17:
        /*006c*/ 	.byte	0x04, 0x2f
        /*006e*/ 	.short	(.L_19 - .L_18)
	.align		4
.L_18:
        /*0070*/ 	.word	index@(_Z20sigmoid_backward_gpuPfS_S_i)
        /*0074*/ 	.word	0x00000014


	//----- nvinfo : EIATTR_FRAME_SIZE
	.align		4
.L_19:
        /*0078*/ 	.byte	0x04, 0x11
        /*007a*/ 	.short	(.L_21 - .L_20)
	.align		4
.L_20:
        /*007c*/ 	.word	index@($__internal_0_$__cuda_sm20_rcp_rn_f32_slowpath)
        /*0080*/ 	.word	0x00000000


	//----- nvinfo : EIATTR_FRAME_SIZE
	.align		4
.L_21:
        /*0084*/ 	.byte	0x04, 0x11
        /*0086*/ 	.short	(.L_23 - .L_22)
	.align		4
.L_22:
        /*0088*/ 	.word	index@(_Z20sigmoid_backward_gpuPfS_S_i)
        /*008c*/ 	.word	0x00000000


	//----- nvinfo : EIATTR_MIN_STACK_SIZE
	.align		4
.L_23:
        /*0090*/ 	.byte	0x04, 0x12
        /*0092*/ 	.short	(.L_25 - .L_24)
	.align		4
.L_24:
        /*0094*/ 	.word	index@(_Z20sigmoid_backward_gpuPfS_S_i)
        /*0098*/ 	.word	0x00000000


	//----- nvinfo : EIATTR_MIN_STACK_SIZE
	.align		4
.L_25:
        /*009c*/ 	.byte	0x04, 0x12
        /*009e*/ 	.short	(.L_27 - .L_26)
	.align		4
.L_26:
        /*00a0*/ 	.word	index@(_Z19sigmoid_forward_gpuPfS_i)
        /*00a4*/ 	.word	0x00000000


	//----- nvinfo : EIATTR_MIN_STACK_SIZE
	.align		4
.L_27:
        /*00a8*/ 	.byte	0x04, 0x12
        /*00aa*/ 	.short	(.L_29 - .L_28)
	.align		4
.L_28:
        /*00ac*/ 	.word	index@(_Z17relu_backward_gpuPfS_S_i)
        /*00b0*/ 	.word	0x00000000


	//----- nvinfo : EIATTR_MIN_STACK_SIZE
	.align		4
.L_29:
        /*00b4*/ 	.byte	0x04, 0x12
        /*00b6*/ 	.short	(.L_31 - .L_30)
	.align		4
.L_30:
        /*00b8*/ 	.word	index@(_Z16relu_forward_gpuPfS_i)
        /*00bc*/ 	.word	0x00000000


	//----- nvinfo : EIATTR_MIN_STACK_SIZE
	.align		4
.L_31:
        /*00c0*/ 	.byte	0x04, 0x12
        /*00c2*/ 	.short	(.L_33 - .L_32)
	.align		4
.L_32:
        /*00c4*/ 	.word	index@(_Z8init_gpuPfi)
        /*00c8*/ 	.word	0x00000000
.L_33:


//--------------------- .nv.compat                --------------------------
	.section	.nv.compat,"",@"SHT_CUDA_COMPAT_INFO"
	.align	4
        /*0000*/ 	.byte	0x02, 0x09, 0x00, 0x00, 0x02, 0x02, 0x01, 0x00, 0x02, 0x05, 0x05, 0x00, 0x03, 0x07, 0x01, 0x01
        /*0010*/ 	.byte	0x02, 0x03, 0x00, 0x00, 0x02, 0x06, 0x01, 0x00, 0x04, 0x0b, 0x08, 0x00, 0x09, 0x00, 0x00, 0x00
        /*0020*/ 	.byte	0x00, 0x00, 0x00, 0x00


//--------------------- .nv.info._Z20sigmoid_backward_gpuPfS_S_i --------------------------
	.section	.nv.info._Z20sigmoid_backward_gpuPfS_S_i,"",@"SHT_CUDA_INFO"
	.sectionflags	@""
	.align	4


	//----- nvinfo : EIATTR_CUDA_API_VERSION
	.align		4
        /*0000*/ 	.byte	0x04, 0x37
        /*0002*/ 	.short	(.L_35 - .L_34)
.L_34:
        /*0004*/ 	.word	0x00000082


	//----- nvinfo : EIATTR_KPARAM_INFO
	.align		4
.L_35:
        /*0008*/ 	.byte	0x04, 0x17
        /*000a*/ 	.short	(.L_37 - .L_36)
.L_36:
        /*000c*/ 	.word	0x00000000
        /*0010*/ 	.short	0x0003
        /*0012*/ 	.short	0x0018
        /*0014*/ 	.byte	0x00, 0xf0, 0x11, 0x00


	//----- nvinfo : EIATTR_KPARAM_INFO
	.align		4
.L_37:
        /*0018*/ 	.byte	0x04, 0x17
        /*001a*/ 	.short	(.L_39 - .L_38)
.L_38:
        /*001c*/ 	.word	0x00000000
        /*0020*/ 	.short	0x0002
        /*0022*/ 	.short	0x0010
        /*0024*/ 	.byte	0x00, 0xf5, 0x21, 0x00


	//----- nvinfo : EIATTR_KPARAM_INFO
	.align		4
.L_39:
        /*0028*/ 	.byte	0x04, 0x17
        /*002a*/ 	.short	(.L_41 - .L_40)
.L_40:
        /*002c*/ 	.word	0x00000000
        /*0030*/ 	.short	0x0001
        /*0032*/ 	.short	0x0008
        /*0034*/ 	.byte	0x00, 0xf5, 0x21, 0x00


	//----- nvinfo : EIATTR_KPARAM_INFO
	.align		4
.L_41:
        /*0038*/ 	.byte	0x04, 0x17
        /*003a*/ 	.short	(.L_43 - .L_42)
.L_42:
        /*003c*/ 	.word	0x00000000
        /*0040*/ 	.short	0x0000
        /*0042*/ 	.short	0x0000
        /*0044*/ 	.byte	0x00, 0xf5, 0x21, 0x00


	//----- nvinfo : EIATTR_SPARSE_MMA_MASK
	.align		4
.L_43:
        /*0048*/ 	.byte	0x03, 0x50
        /*004a*/ 	.short	0x0000


	//----- nvinfo : EIATTR_MAXREG_COUNT
	.align		4
        /*004c*/ 	.byte	0x03, 0x1b
        /*004e*/ 	.short	0x00ff


	//----- nvinfo : EIATTR_MERCURY_ISA_VERSION
	.align		4
        /*0050*/ 	.byte	0x03, 0x5f
        /*0052*/ 	.short	0x0101


	//----- nvinfo : EIATTR_VRC_CTA_INIT_COUNT
	.align		4
        /*0054*/ 	.byte	0x02, 0x4a
	.zero		1
	.zero		1


	//----- nvinfo : EIATTR_EXIT_INSTR_OFFSETS
	.align		4
        /*0058*/ 	.byte	0x04, 0x1c
        /*005a*/ 	.short	(.L_45 - .L_44)


	//   ....[0]....
.L_44:
        /*005c*/ 	.word	0x00000070


	//   ....[1]....
        /*0060*/ 	.word	0x00000330


	//----- nvinfo : EIATTR_CRS_STACK_SIZE
	.align		4
.L_45:
        /*0064*/ 	.byte	0x04, 0x1e
        /*0066*/ 	.short	(.L_47 - .L_46)
.L_46:
        /*0068*/ 	.word	0x00000000


	//----- nvinfo : EIATTR_CBANK_PARAM_SIZE
	.align		4
.L_47:
        /*006c*/ 	.byte	0x03, 0x19
        /*006e*/ 	.short	0x001c


	//----- nvinfo : EIATTR_PARAM_CBANK
	.align		4
        /*0070*/ 	.byte	0x04, 0x0a
        /*0072*/ 	.short	(.L_49 - .L_48)
	.align		4
.L_48:
        /*0074*/ 	.word	index@(.nv.constant0._Z20sigmoid_backward_gpuPfS_S_i)
        /*0078*/ 	.short	0x0380
        /*007a*/ 	.short	0x001c


	//----- nvinfo : EIATTR_SW_WAR
	.align		4
.L_49:
        /*007c*/ 	.byte	0x04, 0x36
        /*007e*/ 	.short	(.L_51 - .L_50)
.L_50:
        /*0080*/ 	.word	0x00000008
.L_51:


//--------------------- .nv.info._Z19sigmoid_forward_gpuPfS_i --------------------------
	.section	.nv.info._Z19sigmoid_forward_gpuPfS_i,"",@"SHT_CUDA_INFO"
	.sectionflags	@""
	.align	4


	//----- nvinfo : EIATTR_CUDA_API_VERSION
	.align		4
        /*0000*/ 	.byte	0x04, 0x37
        /*0002*/ 	.short	(.L_53 - .L_52)
.L_52:
        /*0004*/ 	.word	0x00000082


	//----- nvinfo : EIATTR_KPARAM_INFO
	.align		4
.L_53:
        /*0008*/ 	.byte	0x04, 0x17
        /*000a*/ 	.short	(.L_55 - .L_54)
.L_54:
        /*000c*/ 	.word	0x00000000
        /*0010*/ 	.short	0x0002
        /*0012*/ 	.short	0x0010
        /*0014*/ 	.byte	0x00, 0xf0, 0x11, 0x00


	//----- nvinfo : EIATTR_KPARAM_INFO
	.align		4
.L_55:
        /*0018*/ 	.byte	0x04, 0x17
        /*001a*/ 	.short	(.L_57 - .L_56)
.L_56:
        /*001c*/ 	.word	0x00000000
        /*0020*/ 	.short	0x0001
        /*0022*/ 	.short	0x0008
        /*0024*/ 	.byte	0x00, 0xf5, 0x21, 0x00


	//----- nvinfo : EIATTR_KPARAM_INFO
	.align		4
.L_57:
        /*0028*/ 	.byte	0x04, 0x17
        /*002a*/ 	.short	(.L_59 - .L_58)
.L_58:
        /*002c*/ 	.word	0x00000000
        /*0030*/ 	.short	0x0000
        /*0032*/ 	.short	0x0000
        /*0034*/ 	.byte	0x00, 0xf5, 0x21, 0x00


	//----- nvinfo : EIATTR_SPARSE_MMA_MASK
	.align		4
.L_59:
        /*0038*/ 	.byte	0x03, 0x50
        /*003a*/ 	.short	0x0000


	//----- nvinfo : EIATTR_MAXREG_COUNT
	.align		4
        /*003c*/ 	.byte	0x03, 0x1b
        /*003e*/ 	.short	0x00ff


	//----- nvinfo : EIATTR_MERCURY_ISA_VERSION
	.align		4
        /*0040*/ 	.byte	0x03, 0x5f
        /*0042*/ 	.short	0x0101


	//----- nvinfo : EIATTR_VRC_CTA_INIT_COUNT
	.align		4
        /*0044*/ 	.byte	0x02, 0x4a
	.zero		1
	.zero		1


	//----- nvinfo : EIATTR_EXIT_INSTR_OFFSETS
	.align		4
        /*0048*/ 	.byte	0x04, 0x1c
        /*004a*/ 	.short	(.L_61 - .L_60)


	//   ....[0]....
.L_60:
        /*004c*/ 	.word	0x00000070


	//   ....[1]....
        /*0050*/ 	.word	0x000002d0


	//----- nvinfo : EIATTR_CRS_STACK_SIZE
	.align		4
.L_61:
        /*0054*/ 	.byte	0x04, 0x1e
        /*0056*/ 	.short	(.L_63 - .L_62)
.L_62:
        /*0058*/ 	.word	0x00000000


	//----- nvinfo : EIATTR_CBANK_PARAM_SIZE
	.align		4
.L_63:
        /*005c*/ 	.byte	0x03, 0x19
        /*005e*/ 	.short	0x0014


	//----- nvinfo : EIATTR_PARAM_CBANK
	.align		4
        /*0060*/ 	.byte	0x04, 0x0a
        /*0062*/ 	.short	(.L_65 - .L_64)
	.align		4
.L_64:
        /*0064*/ 	.word	index@(.nv.constant0._Z19sigmoid_forward_gpuPfS_i)
        /*0068*/ 	.short	0x0380
        /*006a*/ 	.short	0x0014


	//----- nvinfo : EIATTR_SW_WAR
	.align		4
.L_65:
        /*006c*/ 	.byte	0x04, 0x36
        /*006e*/ 	.short	(.L_67 - .L_66)
.L_66:
        /*0070*/ 	.word	0x00000008
.L_67:


//--------------------- .nv.info._Z17relu_backward_gpuPfS_S_i --------------------------
	.section	.nv.info._Z17relu_backward_gpuPfS_S_i,"",@"SHT_CUDA_INFO"
	.sectionflags	@""
	.align	4


	//----- nvinfo : EIATTR_CUDA_API_VERSION
	.align		4
        /*0000*/ 	.byte	0x04, 0x37
        /*0002*/ 	.short	(.L_69 - .L_68)
.L_68:
        /*0004*/ 	.word	0x00000082


	//----- nvinfo : EIATTR_KPARAM_INFO
	.align		4
.L_69:
        /*0008*/ 	.byte	0x04, 0x17
        /*000a*/ 	.short	(.L_71 - .L_70)
.L_70:
        /*000c*/ 	.word	0x00000000
        /*0010*/ 	.short	0x0003
        /*0012*/ 	.short	0x0018
        /*0014*/ 	.byte	0x00, 0xf0, 0x11, 0x00


	//----- nvinfo : EIATTR_KPARAM_INFO
	.align		4
.L_71:
        /*0018*/ 	.byte	0x04, 0x17
        /*001a*/ 	.short	(.L_73 - .L_72)
.L_72:
        /*001c*/ 	.word	0x00000000
        /*0020*/ 	.short	0x0002
        /*0022*/ 	.short	0x0010
        /*0024*/ 	.byte	0x00, 0xf5, 0x21, 0x00


	//----- nvinfo : EIATTR_KPARAM_INFO
	.align		4
.L_73:
        /*0028*/ 	.byte	0x04, 0x17
        /*002a*/ 	.short	(.L_75 - .L_74)
.L_74:
        /*002c*/ 	.word	0x00000000
        /*0030*/ 	.short	0x0001
        /*0032*/ 	.short	0x0008
        /*0034*/ 	.byte	0x00, 0xf5, 0x21, 0x00


	//----- nvinfo : EIATTR_KPARAM_INFO
	.align		4
.L_75:
        /*0038*/ 	.byte	0x04, 0x17
        /*003a*/ 	.short	(.L_77 - .L_76)
.L_76:
        /*003c*/ 	.word	0x00000000
        /*0040*/ 	.short	0x0000
        /*0042*/ 	.short	0x0000
        /*0044*/ 	.byte	0x00, 0xf5, 0x21, 0x00


	//----- nvinfo : EIATTR_SPARSE_MMA_MASK
	.align		4
.L_77:
        /*0048*/ 	.byte	0x03, 0x50
        /*004a*/ 	.short	0x0000


	//----- nvinfo : EIATTR_MAXREG_COUNT
	.align		4
        /*004c*/ 	.byte	0x03, 0x1b
        /*004e*/ 	.short	0x00ff


	//----- nvinfo : EIATTR_MERCURY_ISA_VERSION
	.align		4
        /*0050*/ 	.byte	0x03, 0x5f
        /*0052*/ 	.short	0x0101


	//----- nvinfo : EIATTR_VRC_CTA_INIT_COUNT
	.align		4
        /*0054*/ 	.byte	0x02, 0x4a
	.zero		1
	.zero		1


	//----- nvinfo : EIATTR_EXIT_INSTR_OFFSETS
	.align		4
        /*0058*/ 	.byte	0x04, 0x1c
        /*005a*/ 	.short	(.L_79 - .L_78)


	//   ....[0]....
.L_78:
        /*005c*/ 	.word	0x00000070


	//   ....[1]....
        /*0060*/ 	.word	0x000001a0


	//----- nvinfo : EIATTR_CRS_STACK_SIZE
	.align		4
.L_79:
        /*0064*/ 	.byte	0x04, 0x1e
        /*0066*/ 	.short	(.L_81 - .L_80)
.L_80:
        /*0068*/ 	.word	0x00000000


	//----- nvinfo : EIATTR_CBANK_PARAM_SIZE
	.align		4
.L_81:
        /*006c*/ 	.byte	0x03, 0x19
        /*006e*/ 	.short	0x001c


	//----- nvinfo : EIATTR_PARAM_CBANK
	.align		4
        /*0070*/ 	.byte	0x04, 0x0a
        /*0072*/ 	.short	(.L_83 - .L_82)
	.align		4
.L_82:
        /*0074*/ 	.word	index@(.nv.constant0._Z17relu_backward_gpuPfS_S_i)
        /*0078*/ 	.short	0x0380
        /*007a*/ 	.short	0x001c


	//----- nvinfo : EIATTR_SW_WAR
	.align		4
.L_83:
        /*007c*/ 	.byte	0x04, 0x36
        /*007e*/ 	.short	(.L_85 - .L_84)
.L_84:
        /*0080*/ 	.word	0x00000008
.L_85:


//--------------------- .nv.info._Z16relu_forward_gpuPfS_i --------------------------
	.section	.nv.info._Z16relu_forward_gpuPfS_i,"",@"SHT_CUDA_INFO"
	.sectionflags	@""
	.align	4


	//----- nvinfo : EIATTR_CUDA_API_VERSION
	.align		4
        /*0000*/ 	.byte	0x04, 0x37
        /*0002*/ 	.short	(.L_87 - .L_86)
.L_86:
        /*0004*/ 	.word	0x00000082


	//----- nvinfo : EIATTR_KPARAM_INFO
	.align		4
.L_87:
        /*0008*/ 	.byte	0x04, 0x17
        /*000a*/ 	.short	(.L_89 - .L_88)
.L_88:
        /*000c*/ 	.word	0x00000000
        /*0010*/ 	.short	0x0002
        /*0012*/ 	.short	0x0010
        /*0014*/ 	.byte	0x00, 0xf0, 0x11, 0x00


	//----- nvinfo : EIATTR_KPARAM_INFO
	.align		4
.L_89:
        /*0018*/ 	.byte	0x04, 0x17
        /*001a*/ 	.short	(.L_91 - .L_90)
.L_90:
        /*001c*/ 	.word	0x00000000
        /*0020*/ 	.short	0x0001
        /*0022*/ 	.short	0x0008
        /*0024*/ 	.byte	0x00, 0xf5, 0x21, 0x00


	//----- nvinfo : EIATTR_KPARAM_INFO
	.align		4
.L_91:
        /*0028*/ 	.byte	0x04, 0x17
        /*002a*/ 	.short	(.L_93 - .L_92)
.L_92:
        /*002c*/ 	.word	0x00000000
        /*0030*/ 	.short	0x0000
        /*0032*/ 	.short	0x0000
        /*0034*/ 	.byte	0x00, 0xf5, 0x21, 0x00


	//----- nvinfo : EIATTR_SPARSE_MMA_MASK
	.align		4
.L_93:
        /*0038*/ 	.byte	0x03, 0x50
        /*003a*/ 	.short	0x0000


	//----- nvinfo : EIATTR_MAXREG_COUNT
	.align		4
        /*003c*/ 	.byte	0x03, 0x1b
        /*003e*/ 	.short	0x00ff


	//----- nvinfo : EIATTR_MERCURY_ISA_VERSION
	.align		4
        /*0040*/ 	.byte	0x03, 0x5f
        /*0042*/ 	.short	0x0101


	//----- nvinfo : EIATTR_VRC_CTA_INIT_COUNT
	.align		4
        /*0044*/ 	.byte	0x02, 0x4a
	.zero		1
	.zero		1


	//----- nvinfo : EIATTR_EXIT_INSTR_OFFSETS
	.align		4
        /*0048*/ 	.byte	0x04, 0x1c
        /*004a*/ 	.short	(.L_95 - .L_94)


	//   ....[0]....
.L_94:
        /*004c*/ 	.word	0x00000070


	//   ....[1]....
        /*0050*/ 	.word	0x00000150


	//----- nvinfo : EIATTR_CRS_STACK_SIZE
	.align		4
.L_95:
        /*0054*/ 	.byte	0x04, 0x1e
        /*0056*/ 	.short	(.L_97 - .L_96)
.L_96:
        /*0058*/ 	.word	0x00000000


	//----- nvinfo : EIATTR_CBANK_PARAM_SIZE
	.align		4
.L_97:
        /*005c*/ 	.byte	0x03, 0x19
        /*005e*/ 	.short	0x0014


	//----- nvinfo : EIATTR_PARAM_CBANK
	.align		4
        /*0060*/ 	.byte	0x04, 0x0a
        /*0062*/ 	.short	(.L_99 - .L_98)
	.align		4
.L_98:
        /*0064*/ 	.word	index@(.nv.constant0._Z16relu_forward_gpuPfS_i)
        /*0068*/ 	.short	0x0380
        /*006a*/ 	.short	0x0014


	//----- nvinfo : EIATTR_SW_WAR
	.align		4
.L_99:
        /*006c*/ 	.byte	0x04, 0x36
        /*006e*/ 	.short	(.L_101 - .L_100)
.L_100:
        /*0070*/ 	.word	0x00000008
.L_101:


//--------------------- .nv.info._Z8init_gpuPfi   --------------------------
	.section	.nv.info._Z8init_gpuPfi,"",@"SHT_CUDA_INFO"
	.sectionflags	@""
	.align	4


	//----- nvinfo : EIATTR_CUDA_API_VERSION
	.align		4
        /*0000*/ 	.byte	0x04, 0x37
        /*0002*/ 	.short	(.L_103 - .L_102)
.L_102:
        /*0004*/ 	.word	0x00000082


	//----- nvinfo : EIATTR_KPARAM_INFO
	.align		4
.L_103:
        /*0008*/ 	.byte	0x04, 0x17
        /*000a*/ 	.short	(.L_105 - .L_104)
.L_104:
        /*000c*/ 	.word	0x00000000
        /*0010*/ 	.short	0x0001
        /*0012*/ 	.short	0x0008
        /*0014*/ 	.byte	0x00, 0xf0, 0x11, 0x00


	//----- nvinfo : EIATTR_KPARAM_INFO
	.align		4
.L_105:
        /*0018*/ 	.byte	0x04, 0x17
        /*001a*/ 	.short	(.L_107 - .L_106)
.L_106:
        /*001c*/ 	.word	0x00000000
        /*0020*/ 	.short	0x0000
        /*0022*/ 	.short	0x0000
        /*0024*/ 	.byte	0x00, 0xf5, 0x21, 0x00


	//----- nvinfo : EIATTR_SPARSE_MMA_MASK
	.align		4
.L_107:
        /*0028*/ 	.byte	0x03, 0x50
        /*002a*/ 	.short	0x0000


	//----- nvinfo : EIATTR_MAXREG_COUNT
	.align		4
        /*002c*/ 	.byte	0x03, 0x1b
        /*002e*/ 	.short	0x00ff


	//----- nvinfo : EIATTR_MERCURY_ISA_VERSION
	.align		4
        /*0030*/ 	.byte	0x03, 0x5f
        /*0032*/ 	.short	0x0101


	//----- nvinfo : EIATTR_VRC_CTA_INIT_COUNT
	.align		4
        /*0034*/ 	.byte	0x02, 0x4a
	.zero		1
	.zero		1


	//----- nvinfo : EIATTR_EXIT_INSTR_OFFSETS
	.align		4
        /*0038*/ 	.byte	0x04, 0x1c
        /*003a*/ 	.short	(.L_109 - .L_108)


	//   ....[0]....
.L_108:
        /*003c*/ 	.word	0x00000070


	//   ....[1]....
        /*0040*/ 	.word	0x00000110


	//----- nvinfo : EIATTR_CRS_STACK_SIZE
	.align		4
.L_109:
        /*0044*/ 	.byte	0x04, 0x1e
        /*0046*/ 	.short	(.L_111 - .L_110)
.L_110:
        /*0048*/ 	.word	0x00000000


	//----- nvinfo : EIATTR_CBANK_PARAM_SIZE
	.align		4
.L_111:
        /*004c*/ 	.byte	0x03, 0x19
        /*004e*/ 	.short	0x000c


	//----- nvinfo : EIATTR_PARAM_CBANK
	.align		4
        /*0050*/ 	.byte	0x04, 0x0a
        /*0052*/ 	.short	(.L_113 - .L_112)
	.align		4
.L_112:
        /*0054*/ 	.word	index@(.nv.constant0._Z8init_gpuPfi)
        /*0058*/ 	.short	0x0380
        /*005a*/ 	.short	0x000c


	//----- nvinfo : EIATTR_SW_WAR
	.align		4
.L_113:
        /*005c*/ 	.byte	0x04, 0x36
        /*005e*/ 	.short	(.L_115 - .L_114)
.L_114:
        /*0060*/ 	.word	0x00000008
.L_115:


//--------------------- .nv.callgraph             --------------------------
	.section	.nv.callgraph,"",@"SHT_CUDA_CALLGRAPH"
	.align	4
	.sectionentsize	8
	.align		4
        /*0000*/ 	.word	0x00000000
	.align		4
        /*0004*/ 	.word	0xffffffff
	.align		4
        /*0008*/ 	.word	0x00000000
	.align		4
        /*000c*/ 	.word	0xfffffffe
	.align		4
        /*0010*/ 	.word	0x00000000
	.align		4
        /*0014*/ 	.word	0xfffffffd
	.align		4
        /*0018*/ 	.word	0x00000000
	.align		4
        /*001c*/ 	.word	0xfffffffc


//--------------------- .text._Z20sigmoid_backward_gpuPfS_S_i --------------------------
	.section	.text._Z20sigmoid_backward_gpuPfS_S_i,"ax",@progbits
	.align	128
        .global         _Z20sigmoid_backward_gpuPfS_S_i
        .type           _Z20sigmoid_backward_gpuPfS_S_i,@function
        .size           _Z20sigmoid_backward_gpuPfS_S_i,(.L_x_24 - _Z20sigmoid_backward_gpuPfS_S_i)
        .other          _Z20sigmoid_backward_gpuPfS_S_i,@"STO_CUDA_ENTRY STV_DEFAULT"
_Z20sigmoid_backward_gpuPfS_S_i:
.text._Z20sigmoid_backward_gpuPfS_S_i:
[----:B------:R-:W-:Y:S01]  /*0000*/  LDC R1, c[0x0][0x37c] ;  /* 0x0000df00ff017b82 */ /* 0x000fe20000000800 */
[----:B------:R-:W0:Y:S07]  /*0010*/  S2R R3, SR_TID.X ;  /* 0x0000000000037919 */ /* 0x000e2e0000002100 */
[----:B------:R-:W0:Y:S01]  /*0020*/  S2UR UR4, SR_CTAID.X ;  /* 0x00000000000479c3 */ /* 0x000e220000002500 */
[----:B------:R-:W1:Y:S07]  /*0030*/  LDCU UR5, c[0x0][0x398] ;  /* 0x00007300ff0577ac */ /* 0x000e6e0008000800 */
[----:B------:R-:W0:Y:S02]  /*0040*/  LDC R10, c[0x0][0x360] ;  /* 0x0000d800ff0a7b82 */ /* 0x000e240000000800 */
[----:B0-----:R-:W-:-:S05]  /*0050*/  IMAD R3, R10, UR4, R3 ;  /* 0x000000040a037c24 */ /* 0x001fca000f8e0203 */
[----:B-1----:R-:W-:-:S13]  /*0060*/  ISETP.GE.AND P0, PT, R3, UR5, PT ;  /* 0x0000000503007c0c */ /* 0x002fda000bf06270 */
[----:B------:R-:W-:Y:S05]  /*0070*/  @P0 EXIT ;  /* 0x000000000000094d */ /* 0x000fea0003800000 */
[----:B------:R-:W0:Y:S01]  /*0080*/  LDC.64 R4, c[0x0][0x388] ;  /* 0x0000e200ff047b82 */ /* 0x000e220000000a00 */
[----:B------:R-:W1:Y:S01]  /*0090*/  LDCU UR4, c[0x0][0x370] ;  /* 0x00006e00ff0477ac */ /* 0x000e620008000800 */
[----:B------:R-:W2:Y:S06]  /*00a0*/  LDCU.64 UR6, c[0x0][0x358] ;  /* 0x00006b00ff0677ac */ /* 0x000eac0008000a00 */
[----:B------:R-:W3:Y:S01]  /*00b0*/  LDC.64 R6, c[0x0][0x380] ;  /* 0x0000e000ff067b82 */ /* 0x000ee20000000a00 */
[----:B------:R-:W4:Y:S07]  /*00c0*/  LDCU UR5, c[0x0][0x398] ;  /* 0x00007300ff0577ac */ /* 0x000f2e0008000800 */
[----:B------:R-:W0:Y:S01]  /*00d0*/  LDC.64 R8, c[0x0][0x390] ;  /* 0x0000e400ff087b82 */ /* 0x000e220000000a00 */
[----:B-1----:R-:W-:-:S07]  /*00e0*/  IMAD R10, R10, UR4, RZ ;  /* 0x000000040a0a7c24 */ /* 0x002fce000f8e02ff */
.L_x_3:
[----:B0-----:R-:W-:-:S06]  /*00f0*/  IMAD.WIDE R12, R3, 0x4, R4 ;  /* 0x00000004030c7825 */ /* 0x001fcc00078e0204 */
[----:B--2---:R-:W2:Y:S01]  /*0100*/  LDG.E R12, desc[UR6][R12.64] ;  /* 0x000000060c0c7981 */ /* 0x004ea2000c1e1900 */
[----:B-1----:R-:W-:Y:S02]  /*0110*/  HFMA2 R15, -RZ, RZ, 3.7421875, 0 ;  /* 0x437c0000ff0f7431 */ /* 0x002fe400000001ff */
[----:B------:R-:W-:Y:S01]  /*0120*/  IMAD.MOV.U32 R11, RZ, RZ, 0x3bbb989d ;  /* 0x3bbb989dff0b7424 */ /* 0x000fe200078e00ff */
[----:B------:R-:W-:Y:S03]  /*0130*/  BSSY.RECONVERGENT B0, `(.L_x_0) ;  /* 0x0000015000007945 */ /* 0x000fe60003800200 */
[----:B--2---:R-:W-:-:S04]  /*0140*/  FFMA.SAT R0, R12, -R11, 0.5 ;  /* 0x3f0000000c007423 */ /* 0x004fc8000000280b */
[----:B------:R-:W-:-:S04]  /*0150*/  FFMA.RM R0, R0, R15, 12582913 ;  /* 0x4b40000100007423 */ /* 0x000fc8000000400f */
[C---:B------:R-:W-:Y:S01]  /*0160*/  FADD R11, R0.reuse, -12583039 ;  /* 0xcb40007f000b7421 */ /* 0x040fe20000000000 */
[----:B------:R-:W-:-:S03]  /*0170*/  IMAD.SHL.U32 R0, R0, 0x800000, RZ ;  /* 0x0080000000007824 */ /* 0x000fc600078e00ff */
[----:B------:R-:W-:-:S04]  /*0180*/  FFMA R11, R12, -1.4426950216293334961, -R11 ;  /* 0xbfb8aa3b0c0b7823 */ /* 0x000fc8000000080b */
[----:B------:R-:W-:-:S06]  /*0190*/  FFMA R11, R12, -1.925963033500011079e-08, R11 ;  /* 0xb2a570600c0b7823 */ /* 0x000fcc000000000b */
[----:B------:R-:W0:Y:S02]  /*01a0*/  MUFU.EX2 R11, R11 ;  /* 0x0000000b000b7308 */ /* 0x000e240000000800 */
[----:B0-----:R-:W-:-:S05]  /*01b0*/  FFMA R15, R0, R11, 1 ;  /* 0x3f800000000f7423 */ /* 0x001fca000000000b */
[----:B------:R-:W-:-:S04]  /*01c0*/  IADD3 R0, PT, PT, R15, 0x1800000, RZ ;  /* 0x018000000f007810 */ /* 0x000fc80007ffe0ff */
[----:B------:R-:W-:-:S04]  /*01d0*/  LOP3.LUT R0, R0, 0x7f800000, RZ, 0xc0, !PT ;  /* 0x7f80000000007812 */ /* 0x000fc800078ec0ff */
[----:B------:R-:W-:-:S13]  /*01e0*/  ISETP.GT.U32.AND P0, PT, R0, 0x1ffffff, PT ;  /* 0x01ffffff0000780c */ /* 0x000fda0003f04070 */
[----:B------:R-:W-:Y:S05]  /*01f0*/  @P0 BRA `(.L_x_1) ;  /* 0x0000000000100947 */ /* 0x000fea0003800000 */
[----:B------:R-:W-:-:S07]  /*0200*/  MOV R12, 0x220 ;  /* 0x00000220000c7802 */ /* 0x000fce0000000f00 */
[----:B---34-:R-:W-:Y:S05]  /*0210*/  CALL.REL.NOINC `($__internal_0_$__cuda_sm20_rcp_rn_f32_slowpath) ;  /* 0x0000000000487944 */ /* 0x018fea0003c00000 */
[----:B------:R-:W-:Y:S01]  /*0220*/  IMAD.MOV.U32 R0, RZ, RZ, R11 ;  /* 0x000000ffff007224 */ /* 0x000fe200078e000b */
[----:B------:R-:W-:Y:S06]  /*0230*/  BRA `(.L_x_2) ;  /* 0x0000000000107947 */ /* 0x000fec0003800000 */
.L_x_1:
[----:B------:R-:W0:Y:S02]  /*0240*/  MUFU.RCP R0, R15 ;  /* 0x0000000f00007308 */ /* 0x000e240000001000 */
[----:B0-----:R-:W-:-:S04]  /*0250*/  FFMA R2, R15, R0, -1 ;  /* 0xbf8000000f027423 */ /* 0x001fc80000000000 */
[----:B------:R-:W-:-:S04]  /*0260*/  FADD.FTZ R11, -R2, -RZ ;  /* 0x800000ff020b7221 */ /* 0x000fc80000010100 */
[----:B------:R-:W-:-:S07]  /*0270*/  FFMA R0, R0, R11, R0 ;  /* 0x0000000b00007223 */ /* 0x000fce0000000000 */
.L_x_2:
[----:B----4-:R-:W-:Y:S05]  /*0280*/  BSYNC.RECONVERGENT B0 ;  /* 0x0000000000007941 */ /* 0x010fea0003800200 */
.L_x_0:
[----:B---3--:R-:W-:-:S06]  /*0290*/  IMAD.WIDE R12, R3, 0x4, R6 ;  /* 0x00000004030c7825 */ /* 0x008fcc00078e0206 */
[----:B------:R-:W2:Y:S01]  /*02a0*/  LDG.E R13, desc[UR6][R12.64] ;  /* 0x000000060c0d7981 */ /* 0x000ea2000c1e1900 */
[----:B------:R-:W-:Y:S01]  /*02b0*/  FADD R11, -R0, 1 ;  /* 0x3f800000000b7421 */ /* 0x000fe20000000100 */
[----:B------:R-:W-:Y:S01]  /*02c0*/  IMAD.WIDE R14, R3, 0x4, R8 ;  /* 0x00000004030e7825 */ /* 0x000fe200078e0208 */
[----:B------:R-:W-:-:S04]  /*02d0*/  IADD3 R3, PT, PT, R10, R3, RZ ;  /* 0x000000030a037210 */ /* 0x000fc80007ffe0ff */
[----:B------:R-:W-:Y:S01]  /*02e0*/  ISETP.GE.AND P0, PT, R3, UR5, PT ;  /* 0x0000000503007c0c */ /* 0x000fe2000bf06270 */
[----:B--2---:R-:W-:-:S04]  /*02f0*/  FMUL R0, R13, R0 ;  /* 0x000000000d007220 */ /* 0x004fc80000400000 */
[----:B------:R-:W-:-:S05]  /*0300*/  FMUL R11, R0, R11 ;  /* 0x0000000b000b7220 */ /* 0x000fca0000400000 */
[----:B------:R1:W-:Y:S03]  /*0310*/  STG.E desc[UR6][R14.64], R11 ;  /* 0x0000000b0e007986 */ /* 0x0003e6000c101906 */
[----:B------:R-:W-:Y:S05]  /*0320*/  @!P0 BRA `(.L_x_3) ;  /* 0xfffffffc00708947 */ /* 0x000fea000383ffff */
[----:B------:R-:W-:Y:S05]  /*0330*/  EXIT ;  /* 0x000000000000794d */ /* 0x000fea0003800000 */
        .weak           $__internal_0_$__cuda_sm20_rcp_rn_f32_slowpath
        .type           $__internal_0_$__cuda_sm20_rcp_rn_f32_slowpath,@function
        .size           $__internal_0_$__cuda_sm20_rcp_rn_f32_slowpath,(.L_x_24 - $__internal_0_$__cuda_sm20_rcp_rn_f32_slowpath)
$__internal_0_$__cuda_sm20_rcp_rn_f32_slowpath:
[----:B------:R-:W-:Y:S01]  /*0340*/  IMAD.SHL.U32 R2, R15, 0x2, RZ ;  /* 0x000000020f027824 */ /* 0x000fe200078e00ff */
[----:B------:R-:W-:Y:S01]  /*0350*/  BSSY.RECONVERGENT B1, `(.L_x_4) ;  /* 0x0000031000017945 */ /* 0x000fe20003800200 */
[----:B------:R-:W-:-:S03]  /*0360*/  MOV R0, R15 ;  /* 0x0000000f00007202 */ /* 0x000fc60000000f00 */
[----:B------:R-:W-:-:S04]  /*0370*/  SHF.R.U32.HI R2, RZ, 0x18, R2 ;  /* 0x00000018ff027819 */ /* 0x000fc80000011602 */
[----:B------:R-:W-:-:S13]  /*0380*/  ISETP.NE.U32.AND P0, PT, R2, RZ, PT ;  /* 0x000000ff0200720c */ /* 0x000fda0003f05070 */
[----:B------:R-:W-:Y:S05]  /*0390*/  @P0 BRA `(.L_x_5) ;  /* 0x0000000000280947 */ /* 0x000fea0003800000 */
[----:B------:R-:W-:-:S05]  /*03a0*/  IMAD.SHL.U32 R2, R0, 0x2, RZ ;  /* 0x0000000200027824 */ /* 0x000fca00078e00ff */
[----:B------:R-:W-:-:S13]  /*03b0*/  ISETP.NE.AND P0, PT, R2, RZ, PT ;  /* 0x000000ff0200720c */ /* 0x000fda0003f05270 */
[----:B------:R-:W-:Y:S01]  /*03c0*/  @P0 FFMA R13, R0, 1.84467440737095516160e+19, RZ ;  /* 0x5f800000000d0823 */ /* 0x000fe200000000ff */
[----:B------:R-:W-:Y:S08]  /*03d0*/  @!P0 MUFU.RCP R11, R0 ;  /* 0x00000000000b8308 */ /* 0x000ff00000001000 */
[----:B------:R-:W0:Y:S02]  /*03e0*/  @P0 MUFU.RCP R2, R13 ;  /* 0x0000000d00020308 */ /* 0x000e240000001000 */
[----:B0-----:R-:W-:-:S04]  /*03f0*/  @P0 FFMA R14, R13, R2, -1 ;  /* 0xbf8000000d0e0423 */ /* 0x001fc80000000002 */
[----:B------:R-:W-:-:S04]  /*0400*/  @P0 FADD.FTZ R15, -R14, -RZ ;  /* 0x800000ff0e0f0221 */ /* 0x000fc80000010100 */
[----:B------:R-:W-:-:S04]  /*0410*/  @P0 FFMA R2, R2, R15, R2 ;  /* 0x0000000f02020223 */ /* 0x000fc80000000002 */
[----:B------:R-:W-:Y:S01]  /*0420*/  @P0 FFMA R11, R2, 1.84467440737095516160e+19, RZ ;  /* 0x5f800000020b0823 */ /* 0x000fe200000000ff */
[----:B------:R-:W-:Y:S06]  /*0430*/  BRA `(.L_x_6) ;  /* 0x0000000000887947 */ /* 0x000fec0003800000 */
.L_x_5:
[----:B------:R-:W-:-:S04]  /*0440*/  IADD3 R17, PT, PT, R2, -0xfd, RZ ;  /* 0xffffff0302117810 */ /* 0x000fc80007ffe0ff */
[----:B------:R-:W-:-:S13]  /*0450*/  ISETP.GT.U32.AND P0, PT, R17, 0x1, PT ;  /* 0x000000011100780c */ /* 0x000fda0003f04070 */
[----:B------:R-:W-:Y:S05]  /*0460*/  @P0 BRA `(.L_x_7) ;  /* 0x0000000000780947 */ /* 0x000fea0003800000 */
[----:B------:R-:W-:Y:S01]  /*0470*/  LOP3.LUT R11, R0, 0x7fffff, RZ, 0xc0, !PT ;  /* 0x007fffff000b7812 */ /* 0x000fe200078ec0ff */
[----:B------:R-:W-:Y:S01]  /*0480*/  IMAD.MOV.U32 R16, RZ, RZ, 0x3 ;  /* 0x00000003ff107424 */ /* 0x000fe200078e00ff */
[----:B------:R-:W-:Y:S02]  /*0490*/  IADD3 R2, PT, PT, R2, -0xfc, RZ ;  /* 0xffffff0402027810 */ /* 0x000fe40007ffe0ff */
[----:B------:R-:W-:Y:S02]  /*04a0*/  LOP3.LUT R11, R11, 0x3f800000, RZ, 0xfc, !PT ;  /* 0x3f8000000b0b7812 */ /* 0x000fe400078efcff */
[----:B------:R-:W-:Y:S02]  /*04b0*/  SHF.L.U32 R16, R16, R17, RZ ;  /* 0x0000001110107219 */ /* 0x000fe400000006ff */
[----:B------:R-:W0:Y:S02]  /*04c0*/  MUFU.RCP R14, R11 ;  /* 0x0000000b000e7308 */ /* 0x000e240000001000 */
[----:B0-----:R-:W-:-:S04]  /*04d0*/  FFMA R13, R11, R14, -1 ;  /* 0xbf8000000b0d7423 */ /* 0x001fc8000000000e */
[----:B------:R-:W-:-:S04]  /*04e0*/  FADD.FTZ R13, -R13, -RZ ;  /* 0x800000ff0d0d7221 */ /* 0x000fc80000010100 */
[CCC-:B------:R-:W-:Y:S01]  /*04f0*/  FFMA.RM R15, R14.reuse, R13.reuse, R14.reuse ;  /* 0x0000000d0e0f7223 */ /* 0x1c0fe2000000400e */
[----:B------:R-:W-:-:S04]  /*0500*/  FFMA.RP R14, R14, R13, R14 ;  /* 0x0000000d0e0e7223 */ /* 0x000fc8000000800e */
[C---:B------:R-:W-:Y:S02]  /*0510*/  LOP3.LUT R13, R15.reuse, 0x7fffff, RZ, 0xc0, !PT ;  /* 0x007fffff0f0d7812 */ /* 0x040fe400078ec0ff */
[----:B------:R-:W-:Y:S02]  /*0520*/  FSETP.NEU.FTZ.AND P0, PT, R15, R14, PT ;  /* 0x0000000e0f00720b */ /* 0x000fe40003f1d000 */
[----:B------:R-:W-:Y:S02]  /*0530*/  LOP3.LUT R13, R13, 0x800000, RZ, 0xfc, !PT ;  /* 0x008000000d0d7812 */ /* 0x000fe400078efcff */
[----:B------:R-:W-:Y:S02]  /*0540*/  SEL R14, RZ, 0xffffffff, !P0 ;  /* 0xffffffffff0e7807 */ /* 0x000fe40004000000 */
[----:B------:R-:W-:Y:S02]  /*0550*/  LOP3.LUT R16, R16, R13, RZ, 0xc0, !PT ;  /* 0x0000000d10107212 */ /* 0x000fe400078ec0ff */
[----:B------:R-:W-:-:S02]  /*0560*/  IADD3 R14, PT, PT, -R14, RZ, RZ ;  /* 0x000000ff0e0e7210 */ /* 0x000fc40007ffe1ff */
[-C--:B------:R-:W-:Y:S02]  /*0570*/  SHF.R.U32.HI R16, RZ, R17.reuse, R16 ;  /* 0x00000011ff107219 */ /* 0x080fe40000011610 */
[----:B------:R-:W-:Y:S02]  /*0580*/  LOP3.LUT P1, RZ, R14, R17, R13, 0xf8, !PT ;  /* 0x000000110eff7212 */ /* 0x000fe4000782f80d */
[C---:B------:R-:W-:Y:S02]  /*0590*/  LOP3.LUT P0, RZ, R16.reuse, 0x1, RZ, 0xc0, !PT ;  /* 0x0000000110ff7812 */ /* 0x040fe4000780c0ff */
[----:B------:R-:W-:-:S04]  /*05a0*/  LOP3.LUT P2, RZ, R16, 0x2, RZ, 0xc0, !PT ;  /* 0x0000000210ff7812 */ /* 0x000fc8000784c0ff */
[----:B------:R-:W-:Y:S02]  /*05b0*/  PLOP3.LUT P0, PT, P0, P1, P2, 0xe0, 0x0 ;  /* 0x000000000000781c */ /* 0x000fe40000703c20 */
[----:B------:R-:W-:Y:S02]  /*05c0*/  LOP3.LUT P1, RZ, R0, 0x7fffff, RZ, 0xc0, !PT ;  /* 0x007fffff00ff7812 */ /* 0x000fe4000782c0ff */
[----:B------:R-:W-:-:S05]  /*05d0*/  SEL R11, RZ, 0x1, !P0 ;  /* 0x00000001ff0b7807 */ /* 0x000fca0004000000 */
[----:B------:R-:W-:-:S05]  /*05e0*/  IMAD.MOV R11, RZ, RZ, -R11 ;  /* 0x000000ffff0b7224 */ /* 0x000fca00078e0a0b */
[----:B------:R-:W-:Y:S02]  /*05f0*/  ISETP.GE.AND P0, PT, R11, RZ, PT ;  /* 0x000000ff0b00720c */ /* 0x000fe40003f06270 */
[----:B------:R-:W-:-:S11]  /*0600*/  SHF.R.U32.HI R11, RZ, R2, R13 ;  /* 0x00000002ff0b7219 */ /* 0x000fd6000001160d */
[----:B------:R-:W-:-:S05]  /*0610*/  @!P0 VIADD R11, R11, 0x1 ;  /* 0x000000010b0b8836 */ /* 0x000fca0000000000 */
[----:B------:R-:W-:-:S04]  /*0620*/  @!P1 SHF.L.U32 R11, R11, 0x1, RZ ;  /* 0x000000010b0b9819 */ /* 0x000fc800000006ff */
[----:B------:R-:W-:Y:S01]  /*0630*/  LOP3.LUT R11, R11, 0x80000000, R0, 0xf8, !PT ;  /* 0x800000000b0b7812 */ /* 0x000fe200078ef800 */
[----:B------:R-:W-:Y:S06]  /*0640*/  BRA `(.L_x_6) ;  /* 0x0000000000047947 */ /* 0x000fec0003800000 */
.L_x_7:
[----:B------:R0:W1:Y:S02]  /*0650*/  MUFU.RCP R11, R0 ;  /* 0x00000000000b7308 */ /* 0x0000640000001000 */
.L_x_6:
[----:B------:R-:W-:Y:S05]  /*0660*/  BSYNC.RECONVERGENT B1 ;  /* 0x0000000000017941 */ /* 0x000fea0003800200 */
.L_x_4:
[----:B------:R-:W-:-:S04]  /*0670*/  IMAD.MOV.U32 R13, RZ, RZ, 0x0 ;  /* 0x00000000ff0d7424 */ /* 0x000fc800078e00ff */
[----:B01----:R-:W-:Y:S05]  /*0680*/  RET.REL.NODEC R12 `(_Z20sigmoid_backward_gpuPfS_S_i) ;  /* 0xfffffff80c5c7950 */ /* 0x003fea0003c3ffff */
.L_x_8:
[----:B------:R-:W-:-:S00]  /*0690*/  BRA `(.L_x_8) ;  /* 0xfffffffc00fc7947 */ /* 0x000fc0000383ffff */
[----:B------:R-:W-:-:S00]  /*06a0*/  NOP ;  /* 0x0000000000007918 */ /* 0x000fc00000000000 */
        /* <DEDUP_REMOVED lines=13> */
.L_x_24:


//--------------------- .text._Z19sigmoid_forward_gpuPfS_i --------------------------
	.section	.text._Z19sigmoid_forward_gpuPfS_i,"ax",@progbits
	.align	128
        .global         _Z19sigmoid_forward_gpuPfS_i
        .type           _Z19sigmoid_forward_gpuPfS_i,@function
        .size           _Z19sigmoid_forward_gpuPfS_i,(.L_x_25 - _Z19sigmoid_forward_gpuPfS_i)
        .other          _Z19sigmoid_forward_gpuPfS_i,@"STO_CUDA_ENTRY STV_DEFAULT"
_Z19sigmoid_forward_gpuPfS_i:
.text._Z19sigmoid_forward_gpuPfS_i:
        /* <DEDUP_REMOVED lines=12> */
[----:B------:R-:W4:Y:S01]  /*00c0*/  LDCU UR5, c[0x0][0x390] ;  /* 0x00007200ff0577ac */ /* 0x000f220008000800 */
[----:B-1----:R-:W-:-:S07]  /*00d0*/  IMAD R8, R8, UR4, RZ ;  /* 0x0000000408087c24 */ /* 0x002fce000f8e02ff */
.L_x_12:
[----:B01----:R-:W-:-:S06]  /*00e0*/  IMAD.WIDE R10, R3, 0x4, R4 ;  /* 0x00000004030a7825 */ /* 0x003fcc00078e0204 */
[----:B--2---:R-:W2:Y:S01]  /*00f0*/  LDG.E R10, desc[UR6][R10.64] ;  /* 0x000000060a0a7981 */ /* 0x004ea2000c1e1900 */
[----:B------:R-:W-:Y:S01]  /*0100*/  IMAD.MOV.U32 R9, RZ, RZ, 0x3bbb989d ;  /* 0x3bbb989dff097424 */ /* 0x000fe200078e00ff */
[----:B------:R-:W-:Y:S01]  /*0110*/  BSSY.RECONVERGENT B0, `(.L_x_9) ;  /* 0x0000018000007945 */ /* 0x000fe20003800200 */
[----:B------:R-:W-:Y:S02]  /*0120*/  IMAD.MOV.U32 R13, RZ, RZ, 0x437c0000 ;  /* 0x437c0000ff0d7424 */ /* 0x000fe400078e00ff */
[----:B--2---:R-:W-:-:S04]  /*0130*/  FFMA.SAT R0, R10, -R9, 0.5 ;  /* 0x3f0000000a007423 */ /* 0x004fc80000002809 */
[----:B------:R-:W-:-:S04]  /*0140*/  FFMA.RM R0, R0, R13, 12582913 ;  /* 0x4b40000100007423 */ /* 0x000fc8000000400d */
[C---:B------:R-:W-:Y:S01]  /*0150*/  FADD R9, R0.reuse, -12583039 ;  /* 0xcb40007f00097421 */ /* 0x040fe20000000000 */
[----:B------:R-:W-:-:S03]  /*0160*/  SHF.L.U32 R0, R0, 0x17, RZ ;  /* 0x0000001700007819 */ /* 0x000fc600000006ff */
[----:B------:R-:W-:-:S04]  /*0170*/  FFMA R9, R10, -1.4426950216293334961, -R9 ;  /* 0xbfb8aa3b0a097823 */ /* 0x000fc80000000809 */
[----:B------:R-:W-:-:S04]  /*0180*/  FFMA R2, R10, -1.925963033500011079e-08, R9 ;  /* 0xb2a570600a027823 */ /* 0x000fc80000000009 */
[----:B------:R-:W0:Y:S02]  /*0190*/  MUFU.EX2 R9, R2 ;  /* 0x0000000200097308 */ /* 0x000e240000000800 */
[----:B0-----:R-:W-:Y:S01]  /*01a0*/  FFMA R12, R0, R9, 1 ;  /* 0x3f800000000c7423 */ /* 0x001fe20000000009 */
[----:B------:R-:W-:Y:S01]  /*01b0*/  IMAD.MOV.U32 R9, RZ, RZ, R3 ;  /* 0x000000ffff097224 */ /* 0x000fe200078e0003 */
[----:B------:R-:W-:Y:S02]  /*01c0*/  IADD3 R3, PT, PT, R8, R3, RZ ;  /* 0x0000000308037210 */ /* 0x000fe40007ffe0ff */
[----:B------:R-:W-:Y:S02]  /*01d0*/  VIADD R0, R12, 0x1800000 ;  /* 0x018000000c007836 */ /* 0x000fe40000000000 */
[----:B----4-:R-:W-:-:S03]  /*01e0*/  ISETP.GE.AND P3, PT, R3, UR5, PT ;  /* 0x0000000503007c0c */ /* 0x010fc6000bf66270 */
[----:B------:R-:W-:-:S04]  /*01f0*/  LOP3.LUT R0, R0, 0x7f800000, RZ, 0xc0, !PT ;  /* 0x7f80000000007812 */ /* 0x000fc800078ec0ff */
[----:B------:R-:W-:-:S13]  /*0200*/  ISETP.GT.U32.AND P0, PT, R0, 0x1ffffff, PT ;  /* 0x01ffffff0000780c */ /* 0x000fda0003f04070 */
[----:B------:R-:W-:Y:S05]  /*0210*/  @P0 BRA `(.L_x_10) ;  /* 0x00000000000c0947 */ /* 0x000fea0003800000 */
[----:B------:R-:W-:-:S07]  /*0220*/  MOV R10, 0x240 ;  /* 0x00000240000a7802 */ /* 0x000fce0000000f00 */
[----:B---3--:R-:W-:Y:S05]  /*0230*/  CALL.REL.NOINC `($__internal_1_$__cuda_sm20_rcp_rn_f32_slowpath) ;  /* 0x0000000000287944 */ /* 0x008fea0003c00000 */
[----:B------:R-:W-:Y:S05]  /*0240*/  BRA `(.L_x_11) ;  /* 0x0000000000107947 */ /* 0x000fea0003800000 */
.L_x_10:
[----:B------:R-:W0:Y:S02]  /*0250*/  MUFU.RCP R13, R12 ;  /* 0x0000000c000d7308 */ /* 0x000e240000001000 */
[----:B0-----:R-:W-:-:S04]  /*0260*/  FFMA R0, R12, R13, -1 ;  /* 0xbf8000000c007423 */ /* 0x001fc8000000000d */
[----:B------:R-:W-:-:S04]  /*0270*/  FADD.FTZ R0, -R0, -RZ ;  /* 0x800000ff00007221 */ /* 0x000fc80000010100 */
[----:B------:R-:W-:-:S07]  /*0280*/  FFMA R13, R13, R0, R13 ;  /* 0x000000000d0d7223 */ /* 0x000fce000000000d */
.L_x_11:
[----:B------:R-:W-:Y:S05]  /*0290*/  BSYNC.RECONVERGENT B0 ;  /* 0x0000000000007941 */ /* 0x000fea0003800200 */
.L_x_9:
[----:B---3--:R-:W-:-:S05]  /*02a0*/  IMAD.WIDE R10, R9, 0x4, R6 ;  /* 0x00000004090a7825 */ /* 0x008fca00078e0206 */
[----:B------:R1:W-:Y:S01]  /*02b0*/  STG.E desc[UR6][R10.64], R13 ;  /* 0x0000000d0a007986 */ /* 0x0003e2000c101906 */
[----:B------:R-:W-:Y:S05]  /*02c0*/  @!P3 BRA `(.L_x_12) ;  /* 0xfffffffc0084b947 */ /* 0x000fea000383ffff */
[----:B------:R-:W-:Y:S05]  /*02d0*/  EXIT ;  /* 0x000000000000794d */ /* 0x000fea0003800000 */
        .weak           $__internal_1_$__cuda_sm20_rcp_rn_f32_slowpath
        .type           $__internal_1_$__cuda_sm20_rcp_rn_f32_slowpath,@function
        .size           $__internal_1_$__cuda_sm20_rcp_rn_f32_slowpath,(.L_x_25 - $__internal_1_$__cuda_sm20_rcp_rn_f32_slowpath)
$__internal_1_$__cuda_sm20_rcp_rn_f32_slowpath:
[----:B------:R-:W-:Y:S01]  /*02e0*/  IMAD.SHL.U32 R0, R12, 0x2, RZ ;  /* 0x000000020c007824 */ /* 0x000fe200078e00ff */
[----:B------:R-:W-:Y:S04]  /*02f0*/  BSSY.RECONVERGENT B1, `(.L_x_13) ;  /* 0x0000031000017945 */ /* 0x000fe80003800200 */
[----:B------:R-:W-:Y:S02]  /*0300*/  SHF.R.U32.HI R15, RZ, 0x18, R0 ;  /* 0x00000018ff0f7819 */ /* 0x000fe40000011600 */
[----:B------:R-:W-:Y:S02]  /*0310*/  MOV R0, R12 ;  /* 0x0000000c00007202 */ /* 0x000fe40000000f00 */
        /* <DEDUP_REMOVED lines=12> */
.L_x_14:
[----:B------:R-:W-:-:S04]  /*03e0*/  IADD3 R17, PT, PT, R15, -0xfd, RZ ;  /* 0xffffff030f117810 */ /* 0x000fc80007ffe0ff */
[----:B------:R-:W-:-:S13]  /*03f0*/  ISETP.GT.U32.AND P0, PT, R17, 0x1, PT ;  /* 0x000000011100780c */ /* 0x000fda0003f04070 */
[----:B------:R-:W-:Y:S05]  /*0400*/  @P0 BRA `(.L_x_16) ;  /* 0x0000000000780947 */ /* 0x000fea0003800000 */
[----:B------:R-:W-:Y:S01]  /*0410*/  LOP3.LUT R2, R0, 0x7fffff, RZ, 0xc0, !PT ;  /* 0x007fffff00027812 */ /* 0x000fe200078ec0ff */
[----:B------:R-:W-:-:S03]  /*0420*/  IMAD.MOV.U32 R14, RZ, RZ, 0x3 ;  /* 0x00000003ff0e7424 */ /* 0x000fc600078e00ff */
        /* <DEDUP_REMOVED lines=22> */
[----:B------:R-:W-:-:S04]  /*0590*/  IADD3 R2, PT, PT, R15, -0xfc, RZ ;  /* 0xffffff040f027810 */ /* 0x000fc80007ffe0ff */
[----:B------:R-:W-:-:S07]  /*05a0*/  SHF.R.U32.HI R11, RZ, R2, R11 ;  /* 0x00000002ff0b7219 */ /* 0x000fce000001160b */
[----:B------:R-:W-:-:S05]  /*05b0*/  @!P0 VIADD R11, R11, 0x1 ;  /* 0x000000010b0b8836 */ /* 0x000fca0000000000 */
[----:B------:R-:W-:-:S04]  /*05c0*/  @!P1 SHF.L.U32 R11, R11, 0x1, RZ ;  /* 0x000000010b0b9819 */ /* 0x000fc800000006ff */
[----:B------:R-:W-:Y:S01]  /*05d0*/  LOP3.LUT R11, R11, 0x80000000, R0, 0xf8, !PT ;  /* 0x800000000b0b7812 */ /* 0x000fe200078ef800 */
[----:B------:R-:W-:Y:S06]  /*05e0*/  BRA `(.L_x_15) ;  /* 0x0000000000047947 */ /* 0x000fec0003800000 */
.L_x_16:
[----:B------:R0:W1:Y:S02]  /*05f0*/  MUFU.RCP R11, R0 ;  /* 0x00000000000b7308 */ /* 0x0000640000001000 */
.L_x_15:
[----:B------:R-:W-:Y:S05]  /*0600*/  BSYNC.RECONVERGENT B1 ;  /* 0x0000000000017941 */ /* 0x000fea0003800200 */
.L_x_13:
[----:B-1----:R-:W-:Y:S02]  /*0610*/  IMAD.MOV.U32 R13, RZ, RZ, R11 ;  /* 0x000000ffff0d7224 */ /* 0x002fe400078e000b */
[----:B------:R-:W-:-:S04]  /*0620*/  HFMA2 R11, -RZ, RZ, 0, 0 ;  /* 0x00000000ff0b7431 */ /* 0x000fc800000001ff */
[----:B0-----:R-:W-:Y:S05]  /*0630*/  RET.REL.NODEC R10 `(_Z19sigmoid_forward_gpuPfS_i) ;  /* 0xfffffff80a707950 */ /* 0x001fea0003c3ffff */
.L_x_17:
        /* <DEDUP_REMOVED lines=12> */
.L_x_25:


//--------------------- .text._Z17relu_backward_gpuPfS_S_i --------------------------
	.section	.text._Z17relu_backward_gpuPfS_S_i,"ax",@progbits
	.align	128
        .global         _Z17relu_backward_gpuPfS_S_i
        .type           _Z17relu_backward_gpuPfS_S_i,@function
        .size           _Z17relu_backward_gpuPfS_S_i,(.L_x_28 - _Z17relu_backward_gpuPfS_S_i)
        .other          _Z17relu_backward_gpuPfS_S_i,@"STO_CUDA_ENTRY STV_DEFAULT"
_Z17relu_backward_gpuPfS_S_i:
.text._Z17relu_backward_gpuPfS_S_i:
        /* <DEDUP_REMOVED lines=14> */
.L_x_18:
[----:B0-----:R-:W-:-:S06]  /*00e0*/  IMAD.WIDE R2, R0, 0x4, R8 ;  /* 0x0000000400027825 */ /* 0x001fcc00078e0208 */
[----:B--2---:R-:W2:Y:S01]  /*00f0*/  LDG.E R2, desc[UR6][R2.64] ;  /* 0x0000000602027981 */ /* 0x004ea2000c1e1900 */
[----:B-1----:R-:W-:Y:S01]  /*0100*/  HFMA2 R15, -RZ, RZ, 0, 0 ;  /* 0x00000000ff0f7431 */ /* 0x002fe200000001ff */
[----:B--2---:R-:W-:-:S13]  /*0110*/  FSETP.GT.AND P0, PT, R2, RZ, PT ;  /* 0x000000ff0200720b */ /* 0x004fda0003f04000 */
[----:B------:R-:W0:Y:S02]  /*0120*/  @P0 LDC.64 R4, c[0x0][0x380] ;  /* 0x0000e000ff040b82 */ /* 0x000e240000000a00 */
[----:B0-----:R-:W-:-:S05]  /*0130*/  @P0 IMAD.WIDE R4, R0, 0x4, R4 ;  /* 0x0000000400040825 */ /* 0x001fca00078e0204 */
[----:B------:R-:W2:Y:S01]  /*0140*/  @P0 LDG.E R15, desc[UR6][R4.64] ;  /* 0x00000006040f0981 */ /* 0x000ea2000c1e1900 */
[----:B---3--:R-:W-:Y:S01]  /*0150*/  IMAD.WIDE R6, R0, 0x4, R10 ;  /* 0x0000000400067825 */ /* 0x008fe200078e020a */
[----:B------:R-:W-:-:S04]  /*0160*/  IADD3 R0, PT, PT, R13, R0, RZ ;  /* 0x000000000d007210 */ /* 0x000fc80007ffe0ff */
[----:B----4-:R-:W-:Y:S01]  /*0170*/  ISETP.GE.AND P0, PT, R0, UR5, PT ;  /* 0x0000000500007c0c */ /* 0x010fe2000bf06270 */
[----:B--2---:R1:W-:-:S12]  /*0180*/  STG.E desc[UR6][R6.64], R15 ;  /* 0x0000000f06007986 */ /* 0x0043d8000c101906 */
[----:B------:R-:W-:Y:S05]  /*0190*/  @!P0 BRA `(.L_x_18) ;  /* 0xfffffffc00d08947 */ /* 0x000fea000383ffff */
[----:B------:R-:W-:Y:S05]  /*01a0*/  EXIT ;  /* 0x000000000000794d */ /* 0x000fea0003800000 */
.L_x_19:
        /* <DEDUP_REMOVED lines=13> */
.L_x_28:


//--------------------- .text._Z16relu_forward_gpuPfS_i --------------------------
	.section	.text._Z16relu_forward_gpuPfS_i,"ax",@progbits
	.align	128
        .global         _Z16relu_forward_gpuPfS_i
        .type           _Z16relu_forward_gpuPfS_i,@function
        .size           _Z16relu_forward_gpuPfS_i,(.L_x_29 - _Z16relu_forward_gpuPfS_i)
        .other          _Z16relu_forward_gpuPfS_i,@"STO_CUDA_ENTRY STV_DEFAULT"
_Z16relu_forward_gpuPfS_i:
.text._Z16relu_forward_gpuPfS_i:
        /* <DEDUP_REMOVED lines=12> */
[----:B-1----:R-:W-:-:S07]  /*00c0*/  IMAD R11, R11, UR4, RZ ;  /* 0x000000040b0b7c24 */ /* 0x002fce000f8e02ff */
.L_x_20:
[----:B0-----:R-:W-:-:S06]  /*00d0*/  IMAD.WIDE R2, R0, 0x4, R6 ;  /* 0x0000000400027825 */ /* 0x001fcc00078e0206 */
[----:B--2---:R-:W2:Y:S01]  /*00e0*/  LDG.E R2, desc[UR6][R2.64] ;  /* 0x0000000602027981 */ /* 0x004ea2000c1e1900 */
[----:B-1-3--:R-:W-:Y:S01]  /*00f0*/  IMAD.WIDE R4, R0, 0x4, R8 ;  /* 0x0000000400047825 */ /* 0x00afe200078e0208 */
[----:B------:R-:W-:-:S04]  /*0100*/  IADD3 R0, PT, PT, R11, R0, RZ ;  /* 0x000000000b007210 */ /* 0x000fc80007ffe0ff */
[----:B------:R-:W-:Y:S02]  /*0110*/  ISETP.GE.AND P0, PT, R0, UR5, PT ;  /* 0x0000000500007c0c */ /* 0x000fe4000bf06270 */
[----:B--2---:R-:W-:-:S05]  /*0120*/  FMNMX R13, RZ, R2, !PT ;  /* 0x00000002ff0d7209 */ /* 0x004fca0007800000 */
[----:B------:R1:W-:Y:S06]  /*0130*/  STG.E desc[UR6][R4.64], R13 ;  /* 0x0000000d04007986 */ /* 0x0003ec000c101906 */
[----:B------:R-:W-:Y:S05]  /*0140*/  @!P0 BRA `(.L_x_20) ;  /* 0xfffffffc00e08947 */ /* 0x000fea000383ffff */
[----:B------:R-:W-:Y:S05]  /*0150*/  EXIT ;  /* 0x000000000000794d */ /* 0x000fea0003800000 */
.L_x_21:
        /* <DEDUP_REMOVED lines=10> */
.L_x_29:


//--------------------- .text._Z8init_gpuPfi      --------------------------
	.section	.text._Z8init_gpuPfi,"ax",@progbits
	.align	128
        .global         _Z8init_gpuPfi
        .type           _Z8init_gpuPfi,@function
        .size           _Z8init_gpuPfi,(.L_x_30 - _Z8init_gpuPfi)
        .other          _Z8init_gpuPfi,@"STO_CUDA_ENTRY STV_DEFAULT"
_Z8init_gpuPfi:
.text._Z8init_gpuPfi:
        /* <DEDUP_REMOVED lines=10> */
[----:B------:R-:W2:Y:S01]  /*00a0*/  LDCU.64 UR6, c[0x0][0x358] ;  /* 0x00006b00ff0677ac */ /* 0x000ea20008000a00 */
[----:B-1----:R-:W-:-:S07]  /*00b0*/  IMAD R7, R7, UR4, RZ ;  /* 0x0000000407077c24 */ /* 0x002fce000f8e02ff */
.L_x_22:
[----:B0-----:R-:W-:Y:S01]  /*00c0*/  IMAD.WIDE R2, R0, 0x4, R4 ;  /* 0x0000000400027825 */ /* 0x001fe200078e0204 */
[----:B------:R-:W-:-:S04]  /*00d0*/  IADD3 R0, PT, PT, R7, R0, RZ ;  /* 0x0000000007007210 */ /* 0x000fc80007ffe0ff */
[----:B--2---:R1:W-:Y:S01]  /*00e0*/  STG.E desc[UR6][R2.64], RZ ;  /* 0x000000ff02007986 */ /* 0x0043e2000c101906 */
[----:B------:R-:W-:-:S13]  /*00f0*/  ISETP.GE.AND P0, PT, R0, UR5, PT ;  /* 0x0000000500007c0c */ /* 0x000fda000bf06270 */
[----:B-1----:R-:W-:Y:S05]  /*0100*/  @!P0 BRA `(.L_x_22) ;  /* 0xfffffffc00ec8947 */ /* 0x002fea000383ffff */
[----:B------:R-:W-:Y:S05]  /*0110*/  EXIT ;  /* 0x000000000000794d */ /* 0x000fea0003800000 */
.L_x_23:
        /* <DEDUP_REMOVED lines=14> */
.L_x_30:


//--------------------- .nv.shared.reserved.0     --------------------------
	.section	.nv.shared.reserved.0,"aw",@nobits
	.weak		__nv_reservedSMEM_offset_0_alias
	.size		__nv_reservedSMEM_offset_0_alias, 0, 64
	.other		__nv_reservedSMEM_offset_0_alias,@"STO_CUDA_RESERVED_SHARED STV_DEFAULT"
__nv_reservedSMEM_offset_0_alias:
	.zero		0
	.zero		64


//--------------------- .nv.constant0._Z20sigmoid_backward_gpuPfS_S_i --------------------------
	.section	.nv.constant0._Z20sigmoid_backward_gpuPfS_S_i,"a",@progbits
	.sectionflags	@""
	.align	4
.nv.constant0._Z20sigmoid_backward_gpuPfS_S_i:
	.zero		924


//--------------------- .nv.constant0._Z19sigmoid_forward_gpuPfS_i --------------------------
	.section	.nv.constant0._Z19sigmoid_forward_gpuPfS_i,"a",@progbits
	.sectionflags	@""
	.align	4
.nv.constant0._Z19sigmoid_forward_gpuPfS_i:
	.zero		916


//--------------------- .nv.constant0._Z17relu_backward_gpuPfS_S_i --------------------------
	.section	.nv.constant0._Z17relu_backward_gpuPfS_S_i,"a",@progbits
	.sectionflags	@""
	.align	4
.nv.constant0._Z17relu_backward_gpuPfS_S_i:
	.zero		924


//--------------------- .nv.constant0._Z16relu_forward_gpuPfS_i --------------------------
	.section	.nv.constant0._Z16relu_forward_gpuPfS_i,"a",@progbits
	.sectionflags	@""
	.align	4
.nv.constant0._Z16relu_forward_gpuPfS_i:
	.zero		916


//--------------------- .nv.constant0._Z8init_gpuPfi --------------------------
	.section	.nv.constant0._Z8init_gpuPfi,"a",@progbits
	.sectionflags	@""
	.align	4
.nv.constant0._Z8init_gpuPfi:
	.zero		908


//--------------------- SYMBOLS --------------------------

	.type		.nv.reservedSmem.offset0,@object
	.size		.nv.reservedSmem.offset0,0x4
